	.headerflags	@"EF_CUDA_TEXMODE_UNIFIED EF_CUDA_64BIT_ADDRESS EF_CUDA_ACCELERATORS EF_CUDA_SM90 EF_CUDA_VIRTUAL_SM(EF_CUDA_SM90)"
	.elftype	@"ET_EXEC"


//--------------------- .nv.info                  --------------------------
	.section	.nv.info,"",@"SHT_CUDA_INFO"
	.align	4


	//----- nvinfo : EIATTR_REGCOUNT
	.align		4
        /*0000*/ 	.byte	0x04, 0x2f
        /*0002*/ 	.short	(.L_1 - .L_0)
	.align		4
.L_0:
        /*0004*/ 	.word	index@(triton_poi_fused_clone_0)
        /*0008*/ 	.word	0x00000012


	//----- nvinfo : EIATTR_MIN_STACK_SIZE
	.align		4
.L_1:
        /*000c*/ 	.byte	0x04, 0x12
        /*000e*/ 	.short	(.L_3 - .L_2)
	.align		4
.L_2:
        /*0010*/ 	.word	index@(triton_poi_fused_clone_0)
        /*0014*/ 	.word	0x00000000


	//----- nvinfo : EIATTR_FRAME_SIZE
	.align		4
.L_3:
        /*0018*/ 	.byte	0x04, 0x11
        /*001a*/ 	.short	(.L_5 - .L_4)
	.align		4
.L_4:
        /*001c*/ 	.word	index@(triton_poi_fused_clone_0)
        /*0020*/ 	.word	0x00000000


	//----- nvinfo : EIATTR_MIN_STACK_SIZE
	.align		4
.L_5:
        /*0024*/ 	.byte	0x04, 0x12
        /*0026*/ 	.short	(.L_7 - .L_6)
	.align		4
.L_6:
        /*0028*/ 	.word	index@(triton_poi_fused_clone_0)
        /*002c*/ 	.word	0x00000000
.L_7:


//--------------------- .nv.info.triton_poi_fused_clone_0 --------------------------
	.section	.nv.info.triton_poi_fused_clone_0,"",@"SHT_CUDA_INFO"
	.sectionflags	@""
	.align	4


	//----- nvinfo : EIATTR_CUDA_API_VERSION
	.align		4
        /*0000*/ 	.byte	0x04, 0x37
        /*0002*/ 	.short	(.L_9 - .L_8)
.L_8:
        /*0004*/ 	.word	0x0000007c


	//----- nvinfo : EIATTR_KPARAM_INFO
	.align		4
.L_9:
        /*0008*/ 	.byte	0x04, 0x17
        /*000a*/ 	.short	(.L_11 - .L_10)
.L_10:
        /*000c*/ 	.word	0x00000000
        /*0010*/ 	.short	0x0003
        /*0012*/ 	.short	0x0014
        /*0014*/ 	.byte	0x00, 0xf0, 0x11, 0x00


	//----- nvinfo : EIATTR_KPARAM_INFO
	.align		4
.L_11:
        /*0018*/ 	.byte	0x04, 0x17
        /*001a*/ 	.short	(.L_13 - .L_12)
.L_12:
        /*001c*/ 	.word	0x00000000
        /*0020*/ 	.short	0x0002
        /*0022*/ 	.short	0x0010
        /*0024*/ 	.byte	0x00, 0xf0, 0x11, 0x00


	//----- nvinfo : EIATTR_KPARAM_INFO
	.align		4
.L_13:
        /*0028*/ 	.byte	0x04, 0x17
        /*002a*/ 	.short	(.L_15 - .L_14)
.L_14:
        /*002c*/ 	.word	0x00000000
        /*0030*/ 	.short	0x0001
        /*0032*/ 	.short	0x0008
        /*0034*/ 	.byte	0x00, 0xf4, 0x21, 0x00


	//----- nvinfo : EIATTR_KPARAM_INFO
	.align		4
.L_15:
        /*0038*/ 	.byte	0x04, 0x17
        /*003a*/ 	.short	(.L_17 - .L_16)
.L_16:
        /*003c*/ 	.word	0x00000000
        /*0040*/ 	.short	0x0000
        /*0042*/ 	.short	0x0000
        /*0044*/ 	.byte	0x00, 0xf4, 0x21, 0x00


	//----- nvinfo : EIATTR_SPARSE_MMA_MASK
	.align		4
.L_17:
        /*0048*/ 	.byte	0x03, 0x50
        /*004a*/ 	.short	0x0000


	//----- nvinfo : EIATTR_MAXREG_COUNT
	.align		4
        /*004c*/ 	.byte	0x03, 0x1b
        /*004e*/ 	.short	0x00ff


	//----- nvinfo : EIATTR_EXIT_INSTR_OFFSETS
	.align		4
        /*0050*/ 	.byte	0x04, 0x1c
        /*0052*/ 	.short	(.L_19 - .L_18)


	//   ....[0]....
.L_18:
        /*0054*/ 	.word	0x00000260


	//   ....[1]....
        /*0058*/ 	.word	0x00000280


	//----- nvinfo : EIATTR_REQNTID
	.align		4
.L_19:
        /*005c*/ 	.byte	0x04, 0x10
        /*005e*/ 	.short	(.L_21 - .L_20)
.L_20:
        /*0060*/ 	.word	0x00000020
        /*0064*/ 	.word	0x00000001
        /*0068*/ 	.word	0x00000001


	//----- nvinfo : EIATTR_CBANK_PARAM_SIZE
	.align		4
.L_21:
        /*006c*/ 	.byte	0x03, 0x19
        /*006e*/ 	.short	0x0018


	//----- nvinfo : EIATTR_PARAM_CBANK
	.align		4
        /*0070*/ 	.byte	0x04, 0x0a
        /*0072*/ 	.short	(.L_23 - .L_22)
	.align		4
.L_22:
        /*0074*/ 	.word	index@(.nv.constant0.triton_poi_fused_clone_0)
        /*0078*/ 	.short	0x0210
        /*007a*/ 	.short	0x0018


	//----- nvinfo : EIATTR_SW_WAR
	.align		4
.L_23:
        /*007c*/ 	.byte	0x04, 0x36
        /*007e*/ 	.short	(.L_25 - .L_24)
.L_24:
        /*0080*/ 	.word	0x00000008
.L_25:


//--------------------- .nv.callgraph             --------------------------
	.section	.nv.callgraph,"",@"SHT_CUDA_CALLGRAPH"
	.align	4
	.sectionentsize	8
	.align		4
        /*0000*/ 	.word	0x00000000
	.align		4
        /*0004*/ 	.word	0xffffffff
	.align		4
        /*0008*/ 	.word	0x00000000
	.align		4
        /*000c*/ 	.word	0xfffffffe
	.align		4
        /*0010*/ 	.word	0x00000000
	.align		4
        /*0014*/ 	.word	0xfffffffd
	.align		4
        /*0018*/ 	.word	0x00000000
	.align		4
        /*001c*/ 	.word	0xfffffffc


//--------------------- .text.triton_poi_fused_clone_0 --------------------------
	.section	.text.triton_poi_fused_clone_0,"ax",@progbits
	.align	128
        .global         triton_poi_fused_clone_0
        .type           triton_poi_fused_clone_0,@function
        .size           triton_poi_fused_clone_0,(.L_x_1 - triton_poi_fused_clone_0)
        .other          triton_poi_fused_clone_0,@"STO_CUDA_ENTRY STV_DEFAULT"
triton_poi_fused_clone_0:
.text.triton_poi_fused_clone_0:
[----:B------:R-:W0:Y:S02]  /*0000*/  LDC R1, c[0x0][0x28] ;  /* 0x00000a00ff017b82 */ /* 0x000e240000000800 */
[----:B------:R-:W1:Y:S01]  /*0010*/  S2R R2, SR_TID.X ;  /* 0x0000000000027919 */ /* 0x000e620000002100 */
[----:B------:R-:W2:Y:S01]  /*0020*/  S2UR UR4, SR_CTAID.Y ;  /* 0x00000000000479c3 */ /* 0x000ea20000002600 */
[----:B------:R-:W-:Y:S01]  /*0030*/  HFMA2.MMA R11, -RZ, RZ, 0, 0 ;  /* 0x00000000ff0b7435 */ /* 0x000fe200000001ff */
[----:B------:R-:W3:Y:S06]  /*0040*/  S2R R9, SR_CTAID.X ;  /* 0x0000000000097919 */ /* 0x000eec0000002500 */
[----:B------:R-:W4:Y:S01]  /*0050*/  LDC.64 R4, c[0x0][0x210] ;  /* 0x00008400ff047b82 */ /* 0x000f220000000a00 */
[----:B--2---:R-:W-:Y:S01]  /*0060*/  USHF.L.U32 UR4, UR4, 0x4, URZ ;  /* 0x0000000404047899 */ /* 0x004fe2000800063f */
[----:B-1----:R-:W-:-:S04]  /*0070*/  SHF.R.U32.HI R0, RZ, 0x2, R2 ;  /* 0x00000002ff007819 */ /* 0x002fc80000011602 */
[----:B------:R-:W-:-:S04]  /*0080*/  SGXT.U32 R0, R0, 0x3 ;  /* 0x000000030000781a */ /* 0x000fc80000000000 */
[----:B------:R-:W-:Y:S01]  /*0090*/  LOP3.LUT R7, R0, UR4, RZ, 0xfc, !PT ;  /* 0x0000000400077c12 */ /* 0x000fe2000f8efcff */
[----:B------:R-:W-:Y:S01]  /*00a0*/  ULDC.64 UR4, c[0x0][0x208] ;  /* 0x0000820000047ab9 */ /* 0x000fe20000000a00 */
[----:B------:R-:W-:Y:S02]  /*00b0*/  LOP3.LUT R0, R2, 0x3, RZ, 0xc0, !PT ;  /* 0x0000000302007812 */ /* 0x000fe400078ec0ff */
[C---:B------:R-:W-:Y:S01]  /*00c0*/  LOP3.LUT R2, R7.reuse, 0x8, RZ, 0xfc, !PT ;  /* 0x0000000807027812 */ /* 0x040fe200078efcff */
[----:B------:R-:W-:Y:S01]  /*00d0*/  IMAD.HI R3, R7, 0x55555556, RZ ;  /* 0x5555555607037827 */ /* 0x000fe200078e02ff */
[----:B---3--:R-:W-:-:S03]  /*00e0*/  LEA R0, R9, R0, 0x2 ;  /* 0x0000000009007211 */ /* 0x008fc600078e10ff */
[----:B------:R-:W-:Y:S01]  /*00f0*/  IMAD.HI R8, R2, 0x55555556, RZ ;  /* 0x5555555602087827 */ /* 0x000fe200078e02ff */
[----:B------:R-:W-:Y:S02]  /*0100*/  LEA.HI R6, R3, R3, RZ, 0x1 ;  /* 0x0000000303067211 */ /* 0x000fe400078f08ff */
[----:B------:R-:W-:Y:S02]  /*0110*/  ISETP.GE.AND P0, PT, R0, 0x3, PT ;  /* 0x000000030000780c */ /* 0x000fe40003f06270 */
[----:B------:R-:W-:Y:S01]  /*0120*/  LEA.HI R9, R8, R8, RZ, 0x1 ;  /* 0x0000000808097211 */ /* 0x000fe200078f08ff */
[----:B------:R-:W-:Y:S01]  /*0130*/  IMAD R3, R6, -0x3, R7 ;  /* 0xfffffffd06037824 */ /* 0x000fe200078e0207 */
[----:B------:R-:W-:Y:S02]  /*0140*/  ISETP.LT.AND P1, PT, R7, 0xc, !P0 ;  /* 0x0000000c0700780c */ /* 0x000fe40004721270 */
[----:B------:R-:W-:Y:S01]  /*0150*/  ISETP.LT.AND P0, PT, R2, 0xc, !P0 ;  /* 0x0000000c0200780c */ /* 0x000fe20004701270 */
[----:B------:R-:W-:-:S02]  /*0160*/  IMAD R3, R0, 0x3, R3 ;  /* 0x0000000300037824 */ /* 0x000fc400078e0203 */
[C---:B------:R-:W-:Y:S02]  /*0170*/  IMAD R8, R9.reuse, -0x3, R2 ;  /* 0xfffffffd09087824 */ /* 0x040fe400078e0202 */
[----:B------:R-:W-:Y:S02]  /*0180*/  IMAD R3, R6, 0x9, R3 ;  /* 0x0000000906037824 */ /* 0x000fe400078e0203 */
[----:B------:R-:W-:Y:S02]  /*0190*/  IMAD R9, R9, 0x9, R8 ;  /* 0x0000000909097824 */ /* 0x000fe400078e0208 */
[----:B----4-:R-:W-:-:S04]  /*01a0*/  IMAD.WIDE R2, R3, 0x4, R4 ;  /* 0x0000000403027825 */ /* 0x010fc800078e0204 */
[----:B------:R-:W-:Y:S01]  /*01b0*/  IMAD R9, R0, 0x3, R9 ;  /* 0x0000000300097824 */ /* 0x000fe200078e0209 */
[----:B------:R-:W2:Y:S01]  /*01c0*/  @P1 LDG.E.EL R11, desc[UR4][R2.64] ;  /* 0x00000004020b1981 */ /* 0x000ea2000c2e1900 */
[----:B------:R-:W-:Y:S02]  /*01d0*/  MOV R13, RZ ;  /* 0x000000ff000d7202 */ /* 0x000fe40000000f00 */
[----:B------:R-:W-:Y:S02]  /*01e0*/  IMAD.WIDE R4, R9, 0x4, R4 ;  /* 0x0000000409047825 */ /* 0x000fe400078e0204 */
[----:B------:R-:W1:Y:S02]  /*01f0*/  LDC.64 R8, c[0x0][0x218] ;  /* 0x00008600ff087b82 */ /* 0x000e640000000a00 */
[----:B------:R-:W-:Y:S01]  /*0200*/  IMAD R7, R7, 0x3, R0 ;  /* 0x0000000307077824 */ /* 0x000fe200078e0200 */
[----:B------:R3:W5:Y:S04]  /*0210*/  @P0 LDG.E.EL R13, desc[UR4][R4.64] ;  /* 0x00000004040d0981 */ /* 0x000768000c2e1900 */
[----:B------:R-:W-:Y:S01]  /*0220*/  IADD3 R15, R7, 0x18, RZ ;  /* 0x00000018070f7810 */ /* 0x000fe20007ffe0ff */
[----:B-1----:R-:W-:-:S04]  /*0230*/  IMAD.WIDE R6, R7, 0x4, R8 ;  /* 0x0000000407067825 */ /* 0x002fc800078e0208 */
[----:B------:R-:W-:Y:S01]  /*0240*/  IMAD.WIDE R8, R15, 0x4, R8 ;  /* 0x000000040f087825 */ /* 0x000fe200078e0208 */
[----:B--2---:R3:W-:Y:S01]  /*0250*/  @P1 STG.E desc[UR4][R6.64], R11 ;  /* 0x0000000b06001986 */ /* 0x0047e2000c101904 */
[----:B------:R-:W-:Y:S05]  /*0260*/  @!P0 EXIT ;  /* 0x000000000000894d */ /* 0x000fea0003800000 */
[----:B-----5:R-:W-:Y:S01]  /*0270*/  STG.E desc[UR4][R8.64], R13 ;  /* 0x0000000d08007986 */ /* 0x020fe2000c101904 */
[----:B------:R-:W-:Y:S05]  /*0280*/  EXIT ;  /* 0x000000000000794d */ /* 0x000fea0003800000 */
.L_x_0:
[----:B------:R-:W-:-:S00]  /*0290*/  BRA `(.L_x_0) ;  /* 0xfffffffc00fc7947 */ /* 0x000fc0000383ffff */
[----:B------:R-:W-:-:S00]  /*02a0*/  NOP ;  /* 0x0000000000007918 */ /* 0x000fc00000000000 */
        /* <DEDUP_REMOVED lines=13> */
.L_x_1:


//--------------------- .nv.constant0.triton_poi_fused_clone_0 --------------------------
	.section	.nv.constant0.triton_poi_fused_clone_0,"a",@progbits
	.sectionflags	@""
	.align	4
.nv.constant0.triton_poi_fused_clone_0:
	.zero		552
